//
// Generated by NVIDIA NVVM Compiler
//
// Compiler Build ID: CL-36424714
// Cuda compilation tools, release 13.0, V13.0.88
// Based on NVVM 20.0.0
//

.version 9.0
.target sm_100
.address_size 64

	// .globl	_Z7kernelAPfS_S_

.visible .entry _Z7kernelAPfS_S_(
	.param .u64 .ptr .align 1 _Z7kernelAPfS_S__param_0,
	.param .u64 .ptr .align 1 _Z7kernelAPfS_S__param_1,
	.param .u64 .ptr .align 1 _Z7kernelAPfS_S__param_2
)
{
	.reg .pred 	%p<2>;
	.reg .b32 	%r<5>;
	.reg .b32 	%f<4>;
	.reg .b64 	%rd<11>;

	ld.param.u64 	%rd1, [_Z7kernelAPfS_S__param_0];
	ld.param.u64 	%rd2, [_Z7kernelAPfS_S__param_1];
	ld.param.u64 	%rd3, [_Z7kernelAPfS_S__param_2];
	mov.u32 	%r2, %tid.x;
	mov.u32 	%r3, %ctaid.x;
	mov.u32 	%r4, %ntid.x;
	mad.lo.s32 	%r1, %r3, %r4, %r2;
	setp.gt.s32 	%p1, %r1, 1048575;
	@%p1 bra 	$L__BB0_2;
	cvta.to.global.u64 	%rd4, %rd1;
	cvta.to.global.u64 	%rd5, %rd2;
	cvta.to.global.u64 	%rd6, %rd3;
	mul.wide.s32 	%rd7, %r1, 4;
	add.s64 	%rd8, %rd4, %rd7;
	ld.global.f32 	%f1, [%rd8];
	add.s64 	%rd9, %rd5, %rd7;
	ld.global.f32 	%f2, [%rd9];
	add.f32 	%f3, %f1, %f2;
	add.s64 	%rd10, %rd6, %rd7;
	st.global.f32 	[%rd10], %f3;
$L__BB0_2:
	ret;

}


// ===== COMPILED SASS (sm_100) =====

	.target	sm_100

	.elftype	@"ET_EXEC"


//--------------------- .note.nv.tkinfo           --------------------------
	.section	.note.nv.tkinfo,"",@"SHT_NOTE"
	.sectionflags	@"SHF_NOTE_NV_TKINFO"
	.tkinfo
        /*0018*/ 	.word	0x00000002
        /*0030*/ 	.string	""
        /*0030*/ 	.string	"ptxas"
        /*0030*/ 	.string	"Cuda compilation tools, release 13.0, V13.0.88"
        /*0030*/ 	.string	"Build cuda_13.0.r13.0/compiler.36424714_0"
        /*0030*/ 	.string	"-arch sm_100 -m 64 "



//--------------------- .note.nv.cuinfo           --------------------------
	.section	.note.nv.cuinfo,"",@"SHT_NOTE"
	.sectionflags	@"SHF_NOTE_NV_CUINFO"
        /*0018*/ 	.short	0x0002
        /*001a*/ 	.short	0x0064
        /*001c*/ 	.short	0x0082
	.zero		2


//--------------------- .nv.info                  --------------------------
	.section	.nv.info,"",@"SHT_CUDA_INFO"
	.align	4


	//----- nvinfo : EIATTR_REGCOUNT
	.align		4
        /*0000*/ 	.byte	0x04, 0x2f
        /*0002*/ 	.short	(.L_1 - .L_0)
	.align		4
.L_0:
        /*0004*/ 	.word	index@(_Z7kernelAPfS_S_)
        /*0008*/ 	.word	0x0000000c


	//----- nvinfo : EIATTR_FRAME_SIZE
	.align		4
.L_1:
        /*000c*/ 	.byte	0x04, 0x11
        /*000e*/ 	.short	(.L_3 - .L_2)
	.align		4
.L_2:
        /*0010*/ 	.word	index@(_Z7kernelAPfS_S_)
        /*0014*/ 	.word	0x00000000


	//----- nvinfo : EIATTR_MIN_STACK_SIZE
	.align		4
.L_3:
        /*0018*/ 	.byte	0x04, 0x12
        /*001a*/ 	.short	(.L_5 - .L_4)
	.align		4
.L_4:
        /*001c*/ 	.word	index@(_Z7kernelAPfS_S_)
        /*0020*/ 	.word	0x00000000
.L_5:


//--------------------- .nv.compat                --------------------------
	.section	.nv.compat,"",@"SHT_CUDA_COMPAT_INFO"
	.align	4
        /*0000*/ 	.byte	0x02, 0x09, 0x00, 0x00, 0x02, 0x02, 0x01, 0x00, 0x02, 0x05, 0x05, 0x00, 0x03, 0x07, 0x01, 0x01
        /*0010*/ 	.byte	0x02, 0x03, 0x00, 0x00, 0x02, 0x06, 0x01, 0x00, 0x04, 0x0b, 0x08, 0x00, 0x09, 0x00, 0x00, 0x00
        /*0020*/ 	.byte	0x00, 0x00, 0x00, 0x00


//--------------------- .nv.info._Z7kernelAPfS_S_ --------------------------
	.section	.nv.info._Z7kernelAPfS_S_,"",@"SHT_CUDA_INFO"
	.sectionflags	@""
	.align	4


	//----- nvinfo : EIATTR_CUDA_API_VERSION
	.align		4
        /*0000*/ 	.byte	0x04, 0x37
        /*0002*/ 	.short	(.L_7 - .L_6)
.L_6:
        /*0004*/ 	.word	0x00000082


	//----- nvinfo : EIATTR_KPARAM_INFO
	.align		4
.L_7:
        /*0008*/ 	.byte	0x04, 0x17
        /*000a*/ 	.short	(.L_9 - .L_8)
.L_8:
        /*000c*/ 	.word	0x00000000
        /*0010*/ 	.short	0x0002
        /*0012*/ 	.short	0x0010
        /*0014*/ 	.byte	0x00, 0xf5, 0x21, 0x00


	//----- nvinfo : EIATTR_KPARAM_INFO
	.align		4
.L_9:
        /*0018*/ 	.byte	0x04, 0x17
        /*001a*/ 	.short	(.L_11 - .L_10)
.L_10:
        /*001c*/ 	.word	0x00000000
        /*0020*/ 	.short	0x0001
        /*0022*/ 	.short	0x0008
        /*0024*/ 	.byte	0x00, 0xf5, 0x21, 0x00


	//----- nvinfo : EIATTR_KPARAM_INFO
	.align		4
.L_11:
        /*0028*/ 	.byte	0x04, 0x17
        /*002a*/ 	.short	(.L_13 - .L_12)
.L_12:
        /*002c*/ 	.word	0x00000000
        /*0030*/ 	.short	0x0000
        /*0032*/ 	.short	0x0000
        /*0034*/ 	.byte	0x00, 0xf5, 0x21, 0x00


	//----- nvinfo : EIATTR_SPARSE_MMA_MASK
	.align		4
.L_13:
        /*0038*/ 	.byte	0x03, 0x50
        /*003a*/ 	.short	0x0000


	//----- nvinfo : EIATTR_MAXREG_COUNT
	.align		4
        /*003c*/ 	.byte	0x03, 0x1b
        /*003e*/ 	.short	0x00ff


	//----- nvinfo : EIATTR_MERCURY_ISA_VERSION
	.align		4
        /*0040*/ 	.byte	0x03, 0x5f
        /*0042*/ 	.short	0x0101


	//----- nvinfo : EIATTR_VRC_CTA_INIT_COUNT
	.align		4
        /*0044*/ 	.byte	0x02, 0x4a
	.zero		1
	.zero		1


	//----- nvinfo : EIATTR_EXIT_INSTR_OFFSETS
	.align		4
        /*0048*/ 	.byte	0x04, 0x1c
        /*004a*/ 	.short	(.L_15 - .L_14)


	//   ....[0]....
.L_14:
        /*004c*/ 	.word	0x00000060


	//   ....[1]....
        /*0050*/ 	.word	0x00000120


	//----- nvinfo : EIATTR_CBANK_PARAM_SIZE
	.align		4
.L_15:
        /*0054*/ 	.byte	0x03, 0x19
        /*0056*/ 	.short	0x0018


	//----- nvinfo : EIATTR_PARAM_CBANK
	.align		4
        /*0058*/ 	.byte	0x04, 0x0a
        /*005a*/ 	.short	(.L_17 - .L_16)
	.align		4
.L_16:
        /*005c*/ 	.word	index@(.nv.constant0._Z7kernelAPfS_S_)
        /*0060*/ 	.short	0x0380
        /*0062*/ 	.short	0x0018


	//----- nvinfo : EIATTR_SW_WAR
	.align		4
.L_17:
        /*0064*/ 	.byte	0x04, 0x36
        /*0066*/ 	.short	(.L_19 - .L_18)
.L_18:
        /*0068*/ 	.word	0x00000008
.L_19:


//--------------------- .nv.callgraph             --------------------------
	.section	.nv.callgraph,"",@"SHT_CUDA_CALLGRAPH"
	.align	4
	.sectionentsize	8
	.align		4
        /*0000*/ 	.word	0x00000000
	.align		4
        /*0004*/ 	.word	0xffffffff
	.align		4
        /*0008*/ 	.word	0x00000000
	.align		4
        /*000c*/ 	.word	0xfffffffe
	.align		4
        /*0010*/ 	.word	0x00000000
	.align		4
        /*0014*/ 	.word	0xfffffffd
	.align		4
        /*0018*/ 	.word	0x00000000
	.align		4
        /*001c*/ 	.word	0xfffffffc


//--------------------- .text._Z7kernelAPfS_S_    --------------------------
	.section	.text._Z7kernelAPfS_S_,"ax",@progbits
	.align	128
        .global         _Z7kernelAPfS_S_
        .type           _Z7kernelAPfS_S_,@function
        .size           _Z7kernelAPfS_S_,(.L_x_1 - _Z7kernelAPfS_S_)
        .other          _Z7kernelAPfS_S_,@"STO_CUDA_ENTRY STV_DEFAULT"
_Z7kernelAPfS_S_:
.text._Z7kernelAPfS_S_:
[----:B------:R-:W-:Y:S01]  /*0000*/  LDC R1, c[0x0][0x37c] ;  /* 0x0000df00ff017b82 */ /* 0x000fe20000000800 */
[----:B------:R-:W0:Y:S07]  /*0010*/  S2R R9, SR_TID.X ;  /* 0x0000000000097919 */ /* 0x000e2e0000002100 */
[----:B------:R-:W0:Y:S08]  /*0020*/  S2UR UR4, SR_CTAID.X ;  /* 0x00000000000479c3 */ /* 0x000e300000002500 */
[----:B------:R-:W0:Y:S02]  /*0030*/  LDC R0, c[0x0][0x360] ;  /* 0x0000d800ff007b82 */ /* 0x000e240000000800 */
[----:B0-----:R-:W-:-:S05]  /*0040*/  IMAD R9, R0, UR4, R9 ;  /* 0x0000000400097c24 */ /* 0x001fca000f8e0209 */
[----:B------:R-:W-:-:S13]  /*0050*/  ISETP.GT.AND P0, PT, R9, 0xfffff, PT ;  /* 0x000fffff0900780c */ /* 0x000fda0003f04270 */
[----:B------:R-:W-:Y:S05]  /*0060*/  @P0 EXIT ;  /* 0x000000000000094d */ /* 0x000fea0003800000 */
[----:B------:R-:W0:Y:S01]  /*0070*/  LDC.64 R2, c[0x0][0x380] ;  /* 0x0000e000ff027b82 */ /* 0x000e220000000a00 */
[----:B------:R-:W1:Y:S07]  /*0080*/  LDCU.64 UR4, c[0x0][0x358] ;  /* 0x00006b00ff0477ac */ /* 0x000e6e0008000a00 */
[----:B------:R-:W2:Y:S08]  /*0090*/  LDC.64 R4, c[0x0][0x388] ;  /* 0x0000e200ff047b82 */ /* 0x000eb00000000a00 */
[----:B------:R-:W3:Y:S01]  /*00a0*/  LDC.64 R6, c[0x0][0x390] ;  /* 0x0000e400ff067b82 */ /* 0x000ee20000000a00 */
[----:B0-----:R-:W-:-:S06]  /*00b0*/  IMAD.WIDE R2, R9, 0x4, R2 ;  /* 0x0000000409027825 */ /* 0x001fcc00078e0202 */
[----:B-1----:R-:W4:Y:S01]  /*00c0*/  LDG.E R2, desc[UR4][R2.64] ;  /* 0x0000000402027981 */ /* 0x002f22000c1e1900 */
[----:B--2---:R-:W-:-:S06]  /*00d0*/  IMAD.WIDE R4, R9, 0x4, R4 ;  /* 0x0000000409047825 */ /* 0x004fcc00078e0204 */
[----:B------:R-:W4:Y:S01]  /*00e0*/  LDG.E R5, desc[UR4][R4.64] ;  /* 0x0000000404057981 */ /* 0x000f22000c1e1900 */
[----:B---3--:R-:W-:-:S04]  /*00f0*/  IMAD.WIDE R6, R9, 0x4, R6 ;  /* 0x0000000409067825 */ /* 0x008fc800078e0206 */
[----:B----4-:R-:W-:-:S05]  /*0100*/  FADD R9, R2, R5 ;  /* 0x0000000502097221 */ /* 0x010fca0000000000 */
[----:B------:R-:W-:Y:S01]  /*0110*/  STG.E desc[UR4][R6.64], R9 ;  /* 0x0000000906007986 */ /* 0x000fe2000c101904 */
[----:B------:R-:W-:Y:S05]  /*0120*/  EXIT ;  /* 0x000000000000794d */ /* 0x000fea0003800000 */
.L_x_0:
[----:B------:R-:W-:-:S00]  /*0130*/  BRA `(.L_x_0) ;  /* 0xfffffffc00fc7947 */ /* 0x000fc0000383ffff */
[----:B------:R-:W-:-:S00]  /*0140*/  NOP ;  /* 0x0000000000007918 */ /* 0x000fc00000000000 */
        /* <DEDUP_REMOVED lines=11> */
.L_x_1:


//--------------------- .nv.shared.reserved.0     --------------------------
	.section	.nv.shared.reserved.0,"aw",@nobits
	.weak		__nv_reservedSMEM_offset_0_alias
	.size		__nv_reservedSMEM_offset_0_alias, 0, 64
	.other		__nv_reservedSMEM_offset_0_alias,@"STO_CUDA_RESERVED_SHARED STV_DEFAULT"
__nv_reservedSMEM_offset_0_alias:
	.zero		0
	.zero		64


//--------------------- .nv.constant0._Z7kernelAPfS_S_ --------------------------
	.section	.nv.constant0._Z7kernelAPfS_S_,"a",@progbits
	.sectionflags	@""
	.align	4
.nv.constant0._Z7kernelAPfS_S_:
	.zero		920


//--------------------- SYMBOLS --------------------------

	.type		.nv.reservedSmem.offset0,@object
	.size		.nv.reservedSmem.offset0,0x4
